//
// Generated by NVIDIA NVVM Compiler
//
// Compiler Build ID: CL-36424714
// Cuda compilation tools, release 13.0, V13.0.88
// Based on NVVM 20.0.0
//

.version 9.0
.target sm_100
.address_size 64

	// .globl	_Z16reduceNeighboredPiS_j

.visible .entry _Z16reduceNeighboredPiS_j(
	.param .u64 .ptr .align 1 _Z16reduceNeighboredPiS_j_param_0,
	.param .u64 .ptr .align 1 _Z16reduceNeighboredPiS_j_param_1,
	.param .u32 _Z16reduceNeighboredPiS_j_param_2
)
{
	.reg .pred 	%p<6>;
	.reg .b32 	%r<17>;
	.reg .b64 	%rd<13>;

	ld.param.u64 	%rd4, [_Z16reduceNeighboredPiS_j_param_0];
	ld.param.u64 	%rd3, [_Z16reduceNeighboredPiS_j_param_1];
	ld.param.u32 	%r6, [_Z16reduceNeighboredPiS_j_param_2];
	cvta.to.global.u64 	%rd5, %rd4;
	mov.u32 	%r1, %tid.x;
	mov.u32 	%r2, %ctaid.x;
	mov.u32 	%r3, %ntid.x;
	mul.lo.s32 	%r7, %r2, %r3;
	add.s32 	%r8, %r7, %r1;
	mul.wide.u32 	%rd6, %r7, 4;
	add.s64 	%rd1, %rd5, %rd6;
	setp.ge.u32 	%p1, %r8, %r6;
	@%p1 bra 	$L__BB0_8;
	setp.lt.u32 	%p2, %r3, 2;
	@%p2 bra 	$L__BB0_6;
	mul.wide.u32 	%rd7, %r1, 4;
	add.s64 	%rd2, %rd1, %rd7;
	mov.b32 	%r16, 1;
$L__BB0_3:
	shl.b32 	%r5, %r16, 1;
	add.s32 	%r10, %r5, -1;
	and.b32  	%r11, %r10, %r1;
	setp.ne.s32 	%p3, %r11, 0;
	@%p3 bra 	$L__BB0_5;
	ld.global.u32 	%r12, [%rd2];
	mul.wide.s32 	%rd8, %r16, 4;
	add.s64 	%rd9, %rd2, %rd8;
	ld.global.u32 	%r13, [%rd9];
	max.s32 	%r14, %r12, %r13;
	st.global.u32 	[%rd2], %r14;
$L__BB0_5:
	bar.sync 	0;
	setp.lt.u32 	%p4, %r5, %r3;
	mov.u32 	%r16, %r5;
	@%p4 bra 	$L__BB0_3;
$L__BB0_6:
	setp.ne.s32 	%p5, %r1, 0;
	@%p5 bra 	$L__BB0_8;
	ld.global.u32 	%r15, [%rd1];
	cvta.to.global.u64 	%rd10, %rd3;
	mul.wide.u32 	%rd11, %r2, 4;
	add.s64 	%rd12, %rd10, %rd11;
	st.global.u32 	[%rd12], %r15;
$L__BB0_8:
	ret;

}
	// .globl	_Z20reduceNeighboredLessPiS_j
.visible .entry _Z20reduceNeighboredLessPiS_j(
	.param .u64 .ptr .align 1 _Z20reduceNeighboredLessPiS_j_param_0,
	.param .u64 .ptr .align 1 _Z20reduceNeighboredLessPiS_j_param_1,
	.param .u32 _Z20reduceNeighboredLessPiS_j_param_2
)
{
	.reg .pred 	%p<6>;
	.reg .b32 	%r<16>;
	.reg .b64 	%rd<13>;

	ld.param.u64 	%rd3, [_Z20reduceNeighboredLessPiS_j_param_0];
	ld.param.u64 	%rd2, [_Z20reduceNeighboredLessPiS_j_param_1];
	ld.param.u32 	%r7, [_Z20reduceNeighboredLessPiS_j_param_2];
	cvta.to.global.u64 	%rd4, %rd3;
	mov.u32 	%r1, %tid.x;
	mov.u32 	%r2, %ctaid.x;
	mov.u32 	%r3, %ntid.x;
	mul.lo.s32 	%r8, %r2, %r3;
	add.s32 	%r9, %r8, %r1;
	mul.wide.u32 	%rd5, %r8, 4;
	add.s64 	%rd1, %rd4, %rd5;
	setp.ge.u32 	%p1, %r9, %r7;
	@%p1 bra 	$L__BB1_8;
	setp.lt.u32 	%p2, %r3, 2;
	@%p2 bra 	$L__BB1_6;
	mov.b32 	%r15, 1;
$L__BB1_3:
	shl.b32 	%r5, %r15, 1;
	mul.lo.s32 	%r6, %r5, %r1;
	setp.ge.u32 	%p3, %r6, %r3;
	@%p3 bra 	$L__BB1_5;
	mul.wide.u32 	%rd6, %r6, 4;
	add.s64 	%rd7, %rd1, %rd6;
	ld.global.u32 	%r11, [%rd7];
	mul.wide.s32 	%rd8, %r15, 4;
	add.s64 	%rd9, %rd7, %rd8;
	ld.global.u32 	%r12, [%rd9];
	max.s32 	%r13, %r11, %r12;
	st.global.u32 	[%rd7], %r13;
$L__BB1_5:
	bar.sync 	0;
	setp.lt.u32 	%p4, %r5, %r3;
	mov.u32 	%r15, %r5;
	@%p4 bra 	$L__BB1_3;
$L__BB1_6:
	setp.ne.s32 	%p5, %r1, 0;
	@%p5 bra 	$L__BB1_8;
	ld.global.u32 	%r14, [%rd1];
	cvta.to.global.u64 	%rd10, %rd2;
	mul.wide.u32 	%rd11, %r2, 4;
	add.s64 	%rd12, %rd10, %rd11;
	st.global.u32 	[%rd12], %r14;
$L__BB1_8:
	ret;

}
	// .globl	_Z17reduceInterleavedPiS_j
.visible .entry _Z17reduceInterleavedPiS_j(
	.param .u64 .ptr .align 1 _Z17reduceInterleavedPiS_j_param_0,
	.param .u64 .ptr .align 1 _Z17reduceInterleavedPiS_j_param_1,
	.param .u32 _Z17reduceInterleavedPiS_j_param_2
)
{
	.reg .pred 	%p<6>;
	.reg .b32 	%r<14>;
	.reg .b64 	%rd<13>;

	ld.param.u64 	%rd4, [_Z17reduceInterleavedPiS_j_param_0];
	ld.param.u64 	%rd3, [_Z17reduceInterleavedPiS_j_param_1];
	ld.param.u32 	%r6, [_Z17reduceInterleavedPiS_j_param_2];
	cvta.to.global.u64 	%rd5, %rd4;
	mov.u32 	%r1, %tid.x;
	mov.u32 	%r2, %ctaid.x;
	mov.u32 	%r13, %ntid.x;
	mul.lo.s32 	%r7, %r2, %r13;
	add.s32 	%r8, %r7, %r1;
	mul.wide.u32 	%rd6, %r7, 4;
	add.s64 	%rd1, %rd5, %rd6;
	setp.ge.u32 	%p1, %r8, %r6;
	@%p1 bra 	$L__BB2_8;
	setp.lt.u32 	%p2, %r13, 2;
	@%p2 bra 	$L__BB2_6;
	mul.wide.u32 	%rd7, %r1, 4;
	add.s64 	%rd2, %rd1, %rd7;
$L__BB2_3:
	shr.u32 	%r5, %r13, 1;
	setp.ge.u32 	%p3, %r1, %r5;
	@%p3 bra 	$L__BB2_5;
	ld.global.u32 	%r9, [%rd2];
	mul.wide.u32 	%rd8, %r5, 4;
	add.s64 	%rd9, %rd2, %rd8;
	ld.global.u32 	%r10, [%rd9];
	max.s32 	%r11, %r9, %r10;
	st.global.u32 	[%rd2], %r11;
$L__BB2_5:
	bar.sync 	0;
	setp.gt.u32 	%p4, %r13, 3;
	mov.u32 	%r13, %r5;
	@%p4 bra 	$L__BB2_3;
$L__BB2_6:
	setp.ne.s32 	%p5, %r1, 0;
	@%p5 bra 	$L__BB2_8;
	ld.global.u32 	%r12, [%rd1];
	cvta.to.global.u64 	%rd10, %rd3;
	mul.wide.u32 	%rd11, %r2, 4;
	add.s64 	%rd12, %rd10, %rd11;
	st.global.u32 	[%rd12], %r12;
$L__BB2_8:
	ret;

}
	// .globl	_Z16reduceUnrolling4PiS_j
.visible .entry _Z16reduceUnrolling4PiS_j(
	.param .u64 .ptr .align 1 _Z16reduceUnrolling4PiS_j_param_0,
	.param .u64 .ptr .align 1 _Z16reduceUnrolling4PiS_j_param_1,
	.param .u32 _Z16reduceUnrolling4PiS_j_param_2
)
{
	.reg .pred 	%p<6>;
	.reg .b32 	%r<26>;
	.reg .b64 	%rd<22>;

	ld.param.u64 	%rd6, [_Z16reduceUnrolling4PiS_j_param_0];
	ld.param.u64 	%rd5, [_Z16reduceUnrolling4PiS_j_param_1];
	ld.param.u32 	%r8, [_Z16reduceUnrolling4PiS_j_param_2];
	cvta.to.global.u64 	%rd1, %rd6;
	mov.u32 	%r1, %tid.x;
	mov.u32 	%r2, %ctaid.x;
	mov.u32 	%r25, %ntid.x;
	mul.lo.s32 	%r9, %r25, %r2;
	shl.b32 	%r10, %r9, 2;
	add.s32 	%r4, %r10, %r1;
	cvt.u64.u32 	%rd2, %r10;
	mad.lo.s32 	%r5, %r25, 3, %r4;
	setp.ge.u32 	%p1, %r5, %r8;
	@%p1 bra 	$L__BB3_2;
	mul.wide.u32 	%rd7, %r4, 4;
	add.s64 	%rd8, %rd1, %rd7;
	ld.global.u32 	%r11, [%rd8];
	shl.b32 	%r12, %r25, 1;
	sub.s32 	%r13, %r5, %r12;
	mul.wide.u32 	%rd9, %r13, 4;
	add.s64 	%rd10, %rd1, %rd9;
	ld.global.u32 	%r14, [%rd10];
	add.s32 	%r15, %r13, %r25;
	mul.wide.u32 	%rd11, %r15, 4;
	add.s64 	%rd12, %rd1, %rd11;
	ld.global.u32 	%r16, [%rd12];
	mul.wide.u32 	%rd13, %r5, 4;
	add.s64 	%rd14, %rd1, %rd13;
	ld.global.u32 	%r17, [%rd14];
	max.s32 	%r18, %r11, %r14;
	max.s32 	%r19, %r16, %r17;
	max.s32 	%r20, %r18, %r19;
	st.global.u32 	[%rd8], %r20;
$L__BB3_2:
	shl.b64 	%rd15, %rd2, 2;
	add.s64 	%rd3, %rd1, %rd15;
	bar.sync 	0;
	setp.lt.u32 	%p2, %r25, 2;
	@%p2 bra 	$L__BB3_7;
	mul.wide.u32 	%rd16, %r1, 4;
	add.s64 	%rd4, %rd3, %rd16;
$L__BB3_4:
	shr.u32 	%r7, %r25, 1;
	setp.ge.u32 	%p3, %r1, %r7;
	@%p3 bra 	$L__BB3_6;
	ld.global.u32 	%r21, [%rd4];
	mul.wide.u32 	%rd17, %r7, 4;
	add.s64 	%rd18, %rd4, %rd17;
	ld.global.u32 	%r22, [%rd18];
	max.s32 	%r23, %r21, %r22;
	st.global.u32 	[%rd4], %r23;
$L__BB3_6:
	bar.sync 	0;
	setp.gt.u32 	%p4, %r25, 3;
	mov.u32 	%r25, %r7;
	@%p4 bra 	$L__BB3_4;
$L__BB3_7:
	setp.ne.s32 	%p5, %r1, 0;
	@%p5 bra 	$L__BB3_9;
	ld.global.u32 	%r24, [%rd3];
	cvta.to.global.u64 	%rd19, %rd5;
	mul.wide.u32 	%rd20, %r2, 4;
	add.s64 	%rd21, %rd19, %rd20;
	st.global.u32 	[%rd21], %r24;
$L__BB3_9:
	ret;

}


// ===== COMPILED SASS (sm_100) =====

	.target	sm_100

	.elftype	@"ET_EXEC"


//--------------------- .note.nv.tkinfo           --------------------------
	.section	.note.nv.tkinfo,"",@"SHT_NOTE"
	.sectionflags	@"SHF_NOTE_NV_TKINFO"
	.tkinfo
        /*0018*/ 	.word	0x00000002
        /*0030*/ 	.string	""
        /*0030*/ 	.string	"ptxas"
        /*0030*/ 	.string	"Cuda compilation tools, release 13.0, V13.0.88"
        /*0030*/ 	.string	"Build cuda_13.0.r13.0/compiler.36424714_0"
        /*0030*/ 	.string	"-arch sm_100 -m 64 "



//--------------------- .note.nv.cuinfo           --------------------------
	.section	.note.nv.cuinfo,"",@"SHT_NOTE"
	.sectionflags	@"SHF_NOTE_NV_CUINFO"
        /*0018*/ 	.short	0x0002
        /*001a*/ 	.short	0x0064
        /*001c*/ 	.short	0x0082
	.zero		2


//--------------------- .nv.info                  --------------------------
	.section	.nv.info,"",@"SHT_CUDA_INFO"
	.align	4


	//----- nvinfo : EIATTR_REGCOUNT
	.align		4
        /*0000*/ 	.byte	0x04, 0x2f
        /*0002*/ 	.short	(.L_1 - .L_0)
	.align		4
.L_0:
        /*0004*/ 	.word	index@(_Z16reduceNeighboredPiS_j)
        /*0008*/ 	.word	0x00000010


	//----- nvinfo : EIATTR_FRAME_SIZE
	.align		4
.L_1:
        /*000c*/ 	.byte	0x04, 0x11
        /*000e*/ 	.short	(.L_3 - .L_2)
	.align		4
.L_2:
        /*0010*/ 	.word	index@(_Z16reduceNeighboredPiS_j)
        /*0014*/ 	.word	0x00000000


	//----- nvinfo : EIATTR_REGCOUNT
	.align		4
.L_3:
        /*0018*/ 	.byte	0x04, 0x2f
        /*001a*/ 	.short	(.L_5 - .L_4)
	.align		4
.L_4:
        /*001c*/ 	.word	index@(_Z20reduceNeighboredLessPiS_j)
        /*0020*/ 	.word	0x00000010


	//----- nvinfo : EIATTR_FRAME_SIZE
	.align		4
.L_5:
        /*0024*/ 	.byte	0x04, 0x11
        /*0026*/ 	.short	(.L_7 - .L_6)
	.align		4
.L_6:
        /*0028*/ 	.word	index@(_Z20reduceNeighboredLessPiS_j)
        /*002c*/ 	.word	0x00000000


	//----- nvinfo : EIATTR_REGCOUNT
	.align		4
.L_7:
        /*0030*/ 	.byte	0x04, 0x2f
        /*0032*/ 	.short	(.L_9 - .L_8)
	.align		4
.L_8:
        /*0034*/ 	.word	index@(_Z17reduceInterleavedPiS_j)
        /*0038*/ 	.word	0x00000010


	//----- nvinfo : EIATTR_FRAME_SIZE
	.align		4
.L_9:
        /*003c*/ 	.byte	0x04, 0x11
        /*003e*/ 	.short	(.L_11 - .L_10)
	.align		4
.L_10:
        /*0040*/ 	.word	index@(_Z17reduceInterleavedPiS_j)
        /*0044*/ 	.word	0x00000000


	//----- nvinfo : EIATTR_REGCOUNT
	.align		4
.L_11:
        /*0048*/ 	.byte	0x04, 0x2f
        /*004a*/ 	.short	(.L_13 - .L_12)
	.align		4
.L_12:
        /*004c*/ 	.word	index@(_Z16reduceUnrolling4PiS_j)
        /*0050*/ 	.word	0x00000014


	//----- nvinfo : EIATTR_FRAME_SIZE
	.align		4
.L_13:
        /*0054*/ 	.byte	0x04, 0x11
        /*0056*/ 	.short	(.L_15 - .L_14)
	.align		4
.L_14:
        /*0058*/ 	.word	index@(_Z16reduceUnrolling4PiS_j)
        /*005c*/ 	.word	0x00000000


	//----- nvinfo : EIATTR_MIN_STACK_SIZE
	.align		4
.L_15:
        /*0060*/ 	.byte	0x04, 0x12
        /*0062*/ 	.short	(.L_17 - .L_16)
	.align		4
.L_16:
        /*0064*/ 	.word	index@(_Z16reduceUnrolling4PiS_j)
        /*0068*/ 	.word	0x00000000


	//----- nvinfo : EIATTR_MIN_STACK_SIZE
	.align		4
.L_17:
        /*006c*/ 	.byte	0x04, 0x12
        /*006e*/ 	.short	(.L_19 - .L_18)
	.align		4
.L_18:
        /*0070*/ 	.word	index@(_Z17reduceInterleavedPiS_j)
        /*0074*/ 	.word	0x00000000


	//----- nvinfo : EIATTR_MIN_STACK_SIZE
	.align		4
.L_19:
        /*0078*/ 	.byte	0x04, 0x12
        /*007a*/ 	.short	(.L_21 - .L_20)
	.align		4
.L_20:
        /*007c*/ 	.word	index@(_Z20reduceNeighboredLessPiS_j)
        /*0080*/ 	.word	0x00000000


	//----- nvinfo : EIATTR_MIN_STACK_SIZE
	.align		4
.L_21:
        /*0084*/ 	.byte	0x04, 0x12
        /*0086*/ 	.short	(.L_23 - .L_22)
	.align		4
.L_22:
        /*0088*/ 	.word	index@(_Z16reduceNeighboredPiS_j)
        /*008c*/ 	.word	0x00000000
.L_23:


//--------------------- .nv.compat                --------------------------
	.section	.nv.compat,"",@"SHT_CUDA_COMPAT_INFO"
	.align	4
        /*0000*/ 	.byte	0x02, 0x09, 0x00, 0x00, 0x02, 0x02, 0x01, 0x00, 0x02, 0x05, 0x05, 0x00, 0x03, 0x07, 0x01, 0x01
        /*0010*/ 	.byte	0x02, 0x03, 0x00, 0x00, 0x02, 0x06, 0x01, 0x00, 0x04, 0x0b, 0x08, 0x00, 0x09, 0x00, 0x00, 0x00
        /*0020*/ 	.byte	0x00, 0x00, 0x00, 0x00


//--------------------- .nv.info._Z16reduceUnrolling4PiS_j --------------------------
	.section	.nv.info._Z16reduceUnrolling4PiS_j,"",@"SHT_CUDA_INFO"
	.sectionflags	@""
	.align	4


	//----- nvinfo : EIATTR_CUDA_API_VERSION
	.align		4
        /*0000*/ 	.byte	0x04, 0x37
        /*0002*/ 	.short	(.L_25 - .L_24)
.L_24:
        /*0004*/ 	.word	0x00000082


	//----- nvinfo : EIATTR_KPARAM_INFO
	.align		4
.L_25:
        /*0008*/ 	.byte	0x04, 0x17
        /*000a*/ 	.short	(.L_27 - .L_26)
.L_26:
        /*000c*/ 	.word	0x00000000
        /*0010*/ 	.short	0x0002
        /*0012*/ 	.short	0x0010
        /*0014*/ 	.byte	0x00, 0xf0, 0x11, 0x00


	//----- nvinfo : EIATTR_KPARAM_INFO
	.align		4
.L_27:
        /*0018*/ 	.byte	0x04, 0x17
        /*001a*/ 	.short	(.L_29 - .L_28)
.L_28:
        /*001c*/ 	.word	0x00000000
        /*0020*/ 	.short	0x0001
        /*0022*/ 	.short	0x0008
        /*0024*/ 	.byte	0x00, 0xf5, 0x21, 0x00


	//----- nvinfo : EIATTR_KPARAM_INFO
	.align		4
.L_29:
        /*0028*/ 	.byte	0x04, 0x17
        /*002a*/ 	.short	(.L_31 - .L_30)
.L_30:
        /*002c*/ 	.word	0x00000000
        /*0030*/ 	.short	0x0000
        /*0032*/ 	.short	0x0000
        /*0034*/ 	.byte	0x00, 0xf5, 0x21, 0x00


	//----- nvinfo : EIATTR_SPARSE_MMA_MASK
	.align		4
.L_31:
        /*0038*/ 	.byte	0x03, 0x50
        /*003a*/ 	.short	0x0000


	//----- nvinfo : EIATTR_MAXREG_COUNT
	.align		4
        /*003c*/ 	.byte	0x03, 0x1b
        /*003e*/ 	.short	0x00ff


	//----- nvinfo : EIATTR_NUM_BARRIERS
	.align		4
        /*0040*/ 	.byte	0x02, 0x4c
        /*0042*/ 	.byte	0x01
	.zero		1


	//----- nvinfo : EIATTR_MERCURY_ISA_VERSION
	.align		4
        /*0044*/ 	.byte	0x03, 0x5f
        /*0046*/ 	.short	0x0101


	//----- nvinfo : EIATTR_VRC_CTA_INIT_COUNT
	.align		4
        /*0048*/ 	.byte	0x02, 0x4a
	.zero		1
	.zero		1


	//----- nvinfo : EIATTR_EXIT_INSTR_OFFSETS
	.align		4
        /*004c*/ 	.byte	0x04, 0x1c
        /*004e*/ 	.short	(.L_33 - .L_32)


	//   ....[0]....
.L_32:
        /*0050*/ 	.word	0x000002f0


	//   ....[1]....
        /*0054*/ 	.word	0x00000340


	//----- nvinfo : EIATTR_CRS_STACK_SIZE
	.align		4
.L_33:
        /*0058*/ 	.byte	0x04, 0x1e
        /*005a*/ 	.short	(.L_35 - .L_34)
.L_34:
        /*005c*/ 	.word	0x00000000


	//----- nvinfo : EIATTR_CBANK_PARAM_SIZE
	.align		4
.L_35:
        /*0060*/ 	.byte	0x03, 0x19
        /*0062*/ 	.short	0x0014


	//----- nvinfo : EIATTR_PARAM_CBANK
	.align		4
        /*0064*/ 	.byte	0x04, 0x0a
        /*0066*/ 	.short	(.L_37 - .L_36)
	.align		4
.L_36:
        /*0068*/ 	.word	index@(.nv.constant0._Z16reduceUnrolling4PiS_j)
        /*006c*/ 	.short	0x0380
        /*006e*/ 	.short	0x0014


	//----- nvinfo : EIATTR_SW_WAR
	.align		4
.L_37:
        /*0070*/ 	.byte	0x04, 0x36
        /*0072*/ 	.short	(.L_39 - .L_38)
.L_38:
        /*0074*/ 	.word	0x00000008
.L_39:


//--------------------- .nv.info._Z17reduceInterleavedPiS_j --------------------------
	.section	.nv.info._Z17reduceInterleavedPiS_j,"",@"SHT_CUDA_INFO"
	.sectionflags	@""
	.align	4


	//----- nvinfo : EIATTR_CUDA_API_VERSION
	.align		4
        /*0000*/ 	.byte	0x04, 0x37
        /*0002*/ 	.short	(.L_41 - .L_40)
.L_40:
        /*0004*/ 	.word	0x00000082


	//----- nvinfo : EIATTR_KPARAM_INFO
	.align		4
.L_41:
        /*0008*/ 	.byte	0x04, 0x17
        /*000a*/ 	.short	(.L_43 - .L_42)
.L_42:
        /*000c*/ 	.word	0x00000000
        /*0010*/ 	.short	0x0002
        /*0012*/ 	.short	0x0010
        /*0014*/ 	.byte	0x00, 0xf0, 0x11, 0x00


	//----- nvinfo : EIATTR_KPARAM_INFO
	.align		4
.L_43:
        /*0018*/ 	.byte	0x04, 0x17
        /*001a*/ 	.short	(.L_45 - .L_44)
.L_44:
        /*001c*/ 	.word	0x00000000
        /*0020*/ 	.short	0x0001
        /*0022*/ 	.short	0x0008
        /*0024*/ 	.byte	0x00, 0xf5, 0x21, 0x00


	//----- nvinfo : EIATTR_KPARAM_INFO
	.align		4
.L_45:
        /*0028*/ 	.byte	0x04, 0x17
        /*002a*/ 	.short	(.L_47 - .L_46)
.L_46:
        /*002c*/ 	.word	0x00000000
        /*0030*/ 	.short	0x0000
        /*0032*/ 	.short	0x0000
        /*0034*/ 	.byte	0x00, 0xf5, 0x21, 0x00


	//----- nvinfo : EIATTR_SPARSE_MMA_MASK
	.align		4
.L_47:
        /*0038*/ 	.byte	0x03, 0x50
        /*003a*/ 	.short	0x0000


	//----- nvinfo : EIATTR_MAXREG_COUNT
	.align		4
        /*003c*/ 	.byte	0x03, 0x1b
        /*003e*/ 	.short	0x00ff


	//----- nvinfo : EIATTR_NUM_BARRIERS
	.align		4
        /*0040*/ 	.byte	0x02, 0x4c
        /*0042*/ 	.byte	0x01
	.zero		1


	//----- nvinfo : EIATTR_MERCURY_ISA_VERSION
	.align		4
        /*0044*/ 	.byte	0x03, 0x5f
        /*0046*/ 	.short	0x0101


	//----- nvinfo : EIATTR_VRC_CTA_INIT_COUNT
	.align		4
        /*0048*/ 	.byte	0x02, 0x4a
	.zero		1
	.zero		1


	//----- nvinfo : EIATTR_EXIT_INSTR_OFFSETS
	.align		4
        /*004c*/ 	.byte	0x04, 0x1c
        /*004e*/ 	.short	(.L_49 - .L_48)


	//   ....[0]....
.L_48:
        /*0050*/ 	.word	0x000000a0


	//   ....[1]....
        /*0054*/ 	.word	0x000001f0


	//   ....[2]....
        /*0058*/ 	.word	0x00000240


	//----- nvinfo : EIATTR_CRS_STACK_SIZE
	.align		4
.L_49:
        /*005c*/ 	.byte	0x04, 0x1e
        /*005e*/ 	.short	(.L_51 - .L_50)
.L_50:
        /*0060*/ 	.word	0x00000000


	//----- nvinfo : EIATTR_CBANK_PARAM_SIZE
	.align		4
.L_51:
        /*0064*/ 	.byte	0x03, 0x19
        /*0066*/ 	.short	0x0014


	//----- nvinfo : EIATTR_PARAM_CBANK
	.align		4
        /*0068*/ 	.byte	0x04, 0x0a
        /*006a*/ 	.short	(.L_53 - .L_52)
	.align		4
.L_52:
        /*006c*/ 	.word	index@(.nv.constant0._Z17reduceInterleavedPiS_j)
        /*0070*/ 	.short	0x0380
        /*0072*/ 	.short	0x0014


	//----- nvinfo : EIATTR_SW_WAR
	.align		4
.L_53:
        /*0074*/ 	.byte	0x04, 0x36
        /*0076*/ 	.short	(.L_55 - .L_54)
.L_54:
        /*0078*/ 	.word	0x00000008
.L_55:


//--------------------- .nv.info._Z20reduceNeighboredLessPiS_j --------------------------
	.section	.nv.info._Z20reduceNeighboredLessPiS_j,"",@"SHT_CUDA_INFO"
	.sectionflags	@""
	.align	4


	//----- nvinfo : EIATTR_CUDA_API_VERSION
	.align		4
        /*0000*/ 	.byte	0x04, 0x37
        /*0002*/ 	.short	(.L_57 - .L_56)
.L_56:
        /*0004*/ 	.word	0x00000082


	//----- nvinfo : EIATTR_KPARAM_INFO
	.align		4
.L_57:
        /*0008*/ 	.byte	0x04, 0x17
        /*000a*/ 	.short	(.L_59 - .L_58)
.L_58:
        /*000c*/ 	.word	0x00000000
        /*0010*/ 	.short	0x0002
        /*0012*/ 	.short	0x0010
        /*0014*/ 	.byte	0x00, 0xf0, 0x11, 0x00


	//----- nvinfo : EIATTR_KPARAM_INFO
	.align		4
.L_59:
        /*0018*/ 	.byte	0x04, 0x17
        /*001a*/ 	.short	(.L_61 - .L_60)
.L_60:
        /*001c*/ 	.word	0x00000000
        /*0020*/ 	.short	0x0001
        /*0022*/ 	.short	0x0008
        /*0024*/ 	.byte	0x00, 0xf5, 0x21, 0x00


	//----- nvinfo : EIATTR_KPARAM_INFO
	.align		4
.L_61:
        /*0028*/ 	.byte	0x04, 0x17
        /*002a*/ 	.short	(.L_63 - .L_62)
.L_62:
        /*002c*/ 	.word	0x00000000
        /*0030*/ 	.short	0x0000
        /*0032*/ 	.short	0x0000
        /*0034*/ 	.byte	0x00, 0xf5, 0x21, 0x00


	//----- nvinfo : EIATTR_SPARSE_MMA_MASK
	.align		4
.L_63:
        /*0038*/ 	.byte	0x03, 0x50
        /*003a*/ 	.short	0x0000


	//----- nvinfo : EIATTR_MAXREG_COUNT
	.align		4
        /*003c*/ 	.byte	0x03, 0x1b
        /*003e*/ 	.short	0x00ff


	//----- nvinfo : EIATTR_NUM_BARRIERS
	.align		4
        /*0040*/ 	.byte	0x02, 0x4c
        /*0042*/ 	.byte	0x01
	.zero		1


	//----- nvinfo : EIATTR_MERCURY_ISA_VERSION
	.align		4
        /*0044*/ 	.byte	0x03, 0x5f
        /*0046*/ 	.short	0x0101


	//----- nvinfo : EIATTR_VRC_CTA_INIT_COUNT
	.align		4
        /*0048*/ 	.byte	0x02, 0x4a
	.zero		1
	.zero		1


	//----- nvinfo : EIATTR_EXIT_INSTR_OFFSETS
	.align		4
        /*004c*/ 	.byte	0x04, 0x1c
        /*004e*/ 	.short	(.L_65 - .L_64)


	//   ....[0]....
.L_64:
        /*0050*/ 	.word	0x00000090


	//   ....[1]....
        /*0054*/ 	.word	0x00000200


	//   ....[2]....
        /*0058*/ 	.word	0x00000250


	//----- nvinfo : EIATTR_CRS_STACK_SIZE
	.align		4
.L_65:
        /*005c*/ 	.byte	0x04, 0x1e
        /*005e*/ 	.short	(.L_67 - .L_66)
.L_66:
        /*0060*/ 	.word	0x00000000


	//----- nvinfo : EIATTR_CBANK_PARAM_SIZE
	.align		4
.L_67:
        /*0064*/ 	.byte	0x03, 0x19
        /*0066*/ 	.short	0x0014


	//----- nvinfo : EIATTR_PARAM_CBANK
	.align		4
        /*0068*/ 	.byte	0x04, 0x0a
        /*006a*/ 	.short	(.L_69 - .L_68)
	.align		4
.L_68:
        /*006c*/ 	.word	index@(.nv.constant0._Z20reduceNeighboredLessPiS_j)
        /*0070*/ 	.short	0x0380
        /*0072*/ 	.short	0x0014


	//----- nvinfo : EIATTR_SW_WAR
	.align		4
.L_69:
        /*0074*/ 	.byte	0x04, 0x36
        /*0076*/ 	.short	(.L_71 - .L_70)
.L_70:
        /*0078*/ 	.word	0x00000008
.L_71:


//--------------------- .nv.info._Z16reduceNeighboredPiS_j --------------------------
	.section	.nv.info._Z16reduceNeighboredPiS_j,"",@"SHT_CUDA_INFO"
	.sectionflags	@""
	.align	4


	//----- nvinfo : EIATTR_CUDA_API_VERSION
	.align		4
        /*0000*/ 	.byte	0x04, 0x37
        /*0002*/ 	.short	(.L_73 - .L_72)
.L_72:
        /*0004*/ 	.word	0x00000082


	//----- nvinfo : EIATTR_KPARAM_INFO
	.align		4
.L_73:
        /*0008*/ 	.byte	0x04, 0x17
        /*000a*/ 	.short	(.L_75 - .L_74)
.L_74:
        /*000c*/ 	.word	0x00000000
        /*0010*/ 	.short	0x0002
        /*0012*/ 	.short	0x0010
        /*0014*/ 	.byte	0x00, 0xf0, 0x11, 0x00


	//----- nvinfo : EIATTR_KPARAM_INFO
	.align		4
.L_75:
        /*0018*/ 	.byte	0x04, 0x17
        /*001a*/ 	.short	(.L_77 - .L_76)
.L_76:
        /*001c*/ 	.word	0x00000000
        /*0020*/ 	.short	0x0001
        /*0022*/ 	.short	0x0008
        /*0024*/ 	.byte	0x00, 0xf5, 0x21, 0x00


	//----- nvinfo : EIATTR_KPARAM_INFO
	.align		4
.L_77:
        /*0028*/ 	.byte	0x04, 0x17
        /*002a*/ 	.short	(.L_79 - .L_78)
.L_78:
        /*002c*/ 	.word	0x00000000
        /*0030*/ 	.short	0x0000
        /*0032*/ 	.short	0x0000
        /*0034*/ 	.byte	0x00, 0xf5, 0x21, 0x00


	//----- nvinfo : EIATTR_SPARSE_MMA_MASK
	.align		4
.L_79:
        /*0038*/ 	.byte	0x03, 0x50
        /*003a*/ 	.short	0x0000


	//----- nvinfo : EIATTR_MAXREG_COUNT
	.align		4
        /*003c*/ 	.byte	0x03, 0x1b
        /*003e*/ 	.short	0x00ff


	//----- nvinfo : EIATTR_NUM_BARRIERS
	.align		4
        /*0040*/ 	.byte	0x02, 0x4c
        /*0042*/ 	.byte	0x01
	.zero		1


	//----- nvinfo : EIATTR_MERCURY_ISA_VERSION
	.align		4
        /*0044*/ 	.byte	0x03, 0x5f
        /*0046*/ 	.short	0x0101


	//----- nvinfo : EIATTR_VRC_CTA_INIT_COUNT
	.align		4
        /*0048*/ 	.byte	0x02, 0x4a
	.zero		1
	.zero		1


	//----- nvinfo : EIATTR_EXIT_INSTR_OFFSETS
	.align		4
        /*004c*/ 	.byte	0x04, 0x1c
        /*004e*/ 	.short	(.L_81 - .L_80)


	//   ....[0]....
.L_80:
        /*0050*/ 	.word	0x00000090


	//   ....[1]....
        /*0054*/ 	.word	0x00000200


	//   ....[2]....
        /*0058*/ 	.word	0x00000250


	//----- nvinfo : EIATTR_CRS_STACK_SIZE
	.align		4
.L_81:
        /*005c*/ 	.byte	0x04, 0x1e
        /*005e*/ 	.short	(.L_83 - .L_82)
.L_82:
        /*0060*/ 	.word	0x00000000


	//----- nvinfo : EIATTR_CBANK_PARAM_SIZE
	.align		4
.L_83:
        /*0064*/ 	.byte	0x03, 0x19
        /*0066*/ 	.short	0x0014


	//----- nvinfo : EIATTR_PARAM_CBANK
	.align		4
        /*0068*/ 	.byte	0x04, 0x0a
        /*006a*/ 	.short	(.L_85 - .L_84)
	.align		4
.L_84:
        /*006c*/ 	.word	index@(.nv.constant0._Z16reduceNeighboredPiS_j)
        /*0070*/ 	.short	0x0380
        /*0072*/ 	.short	0x0014


	//----- nvinfo : EIATTR_SW_WAR
	.align		4
.L_85:
        /*0074*/ 	.byte	0x04, 0x36
        /*0076*/ 	.short	(.L_87 - .L_86)
.L_86:
        /*0078*/ 	.word	0x00000008
.L_87:


//--------------------- .nv.callgraph             --------------------------
	.section	.nv.callgraph,"",@"SHT_CUDA_CALLGRAPH"
	.align	4
	.sectionentsize	8
	.align		4
        /*0000*/ 	.word	0x00000000
	.align		4
        /*0004*/ 	.word	0xffffffff
	.align		4
        /*0008*/ 	.word	0x00000000
	.align		4
        /*000c*/ 	.word	0xfffffffe
	.align		4
        /*0010*/ 	.word	0x00000000
	.align		4
        /*0014*/ 	.word	0xfffffffd
	.align		4
        /*0018*/ 	.word	0x00000000
	.align		4
        /*001c*/ 	.word	0xfffffffc


//--------------------- .text._Z16reduceUnrolling4PiS_j --------------------------
	.section	.text._Z16reduceUnrolling4PiS_j,"ax",@progbits
	.align	128
        .global         _Z16reduceUnrolling4PiS_j
        .type           _Z16reduceUnrolling4PiS_j,@function
        .size           _Z16reduceUnrolling4PiS_j,(.L_x_20 - _Z16reduceUnrolling4PiS_j)
        .other          _Z16reduceUnrolling4PiS_j,@"STO_CUDA_ENTRY STV_DEFAULT"
_Z16reduceUnrolling4PiS_j:
.text._Z16reduceUnrolling4PiS_j:
[----:B------:R-:W-:Y:S01]  /*0000*/  LDC R1, c[0x0][0x37c] ;  /* 0x0000df00ff017b82 */ /* 0x000fe20000000800 */
[----:B------:R-:W0:Y:S07]  /*0010*/  S2R R0, SR_CTAID.X ;  /* 0x0000000000007919 */ /* 0x000e2e0000002500 */
[----:B------:R-:W0:Y:S01]  /*0020*/  LDC R3, c[0x0][0x360] ;  /* 0x0000d800ff037b82 */ /* 0x000e220000000800 */
[----:B------:R-:W1:Y:S01]  /*0030*/  LDCU UR4, c[0x0][0x390] ;  /* 0x00007200ff0477ac */ /* 0x000e620008000800 */
[----:B------:R-:W2:Y:S06]  /*0040*/  S2R R2, SR_TID.X ;  /* 0x0000000000027919 */ /* 0x000eac0000002100 */
[----:B------:R-:W3:Y:S01]  /*0050*/  LDC.64 R16, c[0x0][0x380] ;  /* 0x0000e000ff107b82 */ /* 0x000ee20000000a00 */
[----:B0-----:R-:W-:-:S04]  /*0060*/  IMAD R4, R0, R3, RZ ;  /* 0x0000000300047224 */ /* 0x001fc800078e02ff */
[----:B------:R-:W-:-:S04]  /*0070*/  IMAD.SHL.U32 R13, R4, 0x4, RZ ;  /* 0x00000004040d7824 */ /* 0x000fc800078e00ff */
[----:B--2---:R-:W-:-:S04]  /*0080*/  IMAD.IADD R12, R13, 0x1, R2 ;  /* 0x000000010d0c7824 */ /* 0x004fc800078e0202 */
[----:B------:R-:W-:-:S05]  /*0090*/  IMAD R10, R3, 0x3, R12 ;  /* 0x00000003030a7824 */ /* 0x000fca00078e020c */
[----:B-1----:R-:W-:Y:S01]  /*00a0*/  ISETP.GE.U32.AND P0, PT, R10, UR4, PT ;  /* 0x000000040a007c0c */ /* 0x002fe2000bf06070 */
[----:B------:R-:W0:-:S12]  /*00b0*/  LDCU.64 UR4, c[0x0][0x358] ;  /* 0x00006b00ff0477ac */ /* 0x000e180008000a00 */
[----:B------:R-:W1:Y:S01]  /*00c0*/  @!P0 LDC.64 R4, c[0x0][0x380] ;  /* 0x0000e000ff048b82 */ /* 0x000e620000000a00 */
[----:B------:R-:W-:-:S05]  /*00d0*/  @!P0 IMAD R6, R3, -0x2, R10 ;  /* 0xfffffffe03068824 */ /* 0x000fca00078e020a */
[----:B------:R-:W-:Y:S01]  /*00e0*/  @!P0 IADD3 R9, PT, PT, R3, R6, RZ ;  /* 0x0000000603098210 */ /* 0x000fe20007ffe0ff */
[----:B-1----:R-:W-:-:S04]  /*00f0*/  @!P0 IMAD.WIDE.U32 R10, R10, 0x4, R4 ;  /* 0x000000040a0a8825 */ /* 0x002fc800078e0004 */
[--C-:B------:R-:W-:Y:S02]  /*0100*/  @!P0 IMAD.WIDE.U32 R8, R9, 0x4, R4.reuse ;  /* 0x0000000409088825 */ /* 0x100fe400078e0004 */
[----:B0-----:R-:W2:Y:S02]  /*0110*/  @!P0 LDG.E R11, desc[UR4][R10.64] ;  /* 0x000000040a0b8981 */ /* 0x001ea4000c1e1900 */
[--C-:B------:R-:W-:Y:S02]  /*0120*/  @!P0 IMAD.WIDE.U32 R6, R6, 0x4, R4.reuse ;  /* 0x0000000406068825 */ /* 0x100fe400078e0004 */
[----:B------:R-:W2:Y:S02]  /*0130*/  @!P0 LDG.E R8, desc[UR4][R8.64] ;  /* 0x0000000408088981 */ /* 0x000ea4000c1e1900 */
[----:B------:R-:W-:Y:S02]  /*0140*/  @!P0 IMAD.WIDE.U32 R4, R12, 0x4, R4 ;  /* 0x000000040c048825 */ /* 0x000fe400078e0004 */
[----:B------:R-:W4:Y:S04]  /*0150*/  @!P0 LDG.E R7, desc[UR4][R6.64] ;  /* 0x0000000406078981 */ /* 0x000f28000c1e1900 */
[----:B------:R-:W4:Y:S01]  /*0160*/  @!P0 LDG.E R12, desc[UR4][R4.64] ;  /* 0x00000004040c8981 */ /* 0x000f22000c1e1900 */
[----:B--2---:R-:W-:-:S04]  /*0170*/  @!P0 VIMNMX R14, PT, PT, R8, R11, !PT ;  /* 0x0000000b080e8248 */ /* 0x004fc80007fe0100 */
[----:B----4-:R-:W-:-:S05]  /*0180*/  @!P0 VIMNMX3 R15, R12, R7, R14, !PT ;  /* 0x000000070c0f820f */ /* 0x010fca000780010e */
[----:B------:R0:W-:Y:S01]  /*0190*/  @!P0 STG.E desc[UR4][R4.64], R15 ;  /* 0x0000000f04008986 */ /* 0x0001e2000c101904 */
[----:B------:R-:W-:Y:S01]  /*01a0*/  BAR.SYNC.DEFER_BLOCKING 0x0 ;  /* 0x0000000000007b1d */ /* 0x000fe20000010000 */
[----:B------:R-:W-:Y:S02]  /*01b0*/  ISETP.GE.U32.AND P0, PT, R3, 0x2, PT ;  /* 0x000000020300780c */ /* 0x000fe40003f06070 */
[----:B---3--:R-:W-:-:S04]  /*01c0*/  LEA R12, P1, R13, R16, 0x2 ;  /* 0x000000100d0c7211 */ /* 0x008fc800078210ff */
[----:B------:R-:W-:-:S07]  /*01d0*/  LEA.HI.X R13, R13, R17, RZ, 0x2, P1 ;  /* 0x000000110d0d7211 */ /* 0x000fce00008f14ff */
[----:B0-----:R-:W-:Y:S05]  /*01e0*/  @!P0 BRA `(.L_x_0) ;  /* 0x00000000003c8947 */ /* 0x001fea0003800000 */
[----:B------:R-:W-:-:S07]  /*01f0*/  IMAD.WIDE.U32 R4, R2, 0x4, R12 ;  /* 0x0000000402047825 */ /* 0x000fce00078e000c */
.L_x_3:
[----:B------:R-:W-:Y:S01]  /*0200*/  SHF.R.U32.HI R11, RZ, 0x1, R3 ;  /* 0x00000001ff0b7819 */ /* 0x000fe20000011603 */
[----:B------:R-:W-:Y:S03]  /*0210*/  BSSY.RECONVERGENT B0, `(.L_x_1) ;  /* 0x0000008000007945 */ /* 0x000fe60003800200 */
[----:B------:R-:W-:-:S13]  /*0220*/  ISETP.GE.U32.AND P0, PT, R2, R11, PT ;  /* 0x0000000b0200720c */ /* 0x000fda0003f06070 */
[----:B0-----:R-:W-:Y:S05]  /*0230*/  @P0 BRA `(.L_x_2) ;  /* 0x0000000000140947 */ /* 0x001fea0003800000 */
[----:B------:R-:W-:Y:S01]  /*0240*/  IMAD.WIDE.U32 R6, R11, 0x4, R4 ;  /* 0x000000040b067825 */ /* 0x000fe200078e0004 */
[----:B------:R-:W2:Y:S05]  /*0250*/  LDG.E R8, desc[UR4][R4.64] ;  /* 0x0000000404087981 */ /* 0x000eaa000c1e1900 */
[----:B------:R-:W2:Y:S02]  /*0260*/  LDG.E R7, desc[UR4][R6.64] ;  /* 0x0000000406077981 */ /* 0x000ea4000c1e1900 */
[----:B--2---:R-:W-:-:S05]  /*0270*/  VIMNMX R9, PT, PT, R8, R7, !PT ;  /* 0x0000000708097248 */ /* 0x004fca0007fe0100 */
[----:B------:R0:W-:Y:S02]  /*0280*/  STG.E desc[UR4][R4.64], R9 ;  /* 0x0000000904007986 */ /* 0x0001e4000c101904 */
.L_x_2:
[----:B------:R-:W-:Y:S05]  /*0290*/  BSYNC.RECONVERGENT B0 ;  /* 0x0000000000007941 */ /* 0x000fea0003800200 */
.L_x_1:
[----:B------:R-:W-:Y:S01]  /*02a0*/  BAR.SYNC.DEFER_BLOCKING 0x0 ;  /* 0x0000000000007b1d */ /* 0x000fe20000010000 */
[----:B------:R-:W-:Y:S02]  /*02b0*/  ISETP.GT.U32.AND P0, PT, R3, 0x3, PT ;  /* 0x000000030300780c */ /* 0x000fe40003f04070 */
[----:B------:R-:W-:-:S11]  /*02c0*/  MOV R3, R11 ;  /* 0x0000000b00037202 */ /* 0x000fd60000000f00 */
[----:B------:R-:W-:Y:S05]  /*02d0*/  @P0 BRA `(.L_x_3) ;  /* 0xfffffffc00c80947 */ /* 0x000fea000383ffff */
.L_x_0:
[----:B------:R-:W-:-:S13]  /*02e0*/  ISETP.NE.AND P0, PT, R2, RZ, PT ;  /* 0x000000ff0200720c */ /* 0x000fda0003f05270 */
[----:B------:R-:W-:Y:S05]  /*02f0*/  @P0 EXIT ;  /* 0x000000000000094d */ /* 0x000fea0003800000 */
[----:B------:R-:W2:Y:S01]  /*0300*/  LDG.E R13, desc[UR4][R12.64] ;  /* 0x000000040c0d7981 */ /* 0x000ea2000c1e1900 */
[----:B------:R-:W1:Y:S02]  /*0310*/  LDC.64 R2, c[0x0][0x388] ;  /* 0x0000e200ff027b82 */ /* 0x000e640000000a00 */
[----:B-1----:R-:W-:-:S05]  /*0320*/  IMAD.WIDE.U32 R2, R0, 0x4, R2 ;  /* 0x0000000400027825 */ /* 0x002fca00078e0002 */
[----:B--2---:R-:W-:Y:S01]  /*0330*/  STG.E desc[UR4][R2.64], R13 ;  /* 0x0000000d02007986 */ /* 0x004fe2000c101904 */
[----:B------:R-:W-:Y:S05]  /*0340*/  EXIT ;  /* 0x000000000000794d */ /* 0x000fea0003800000 */
.L_x_4:
[----:B------:R-:W-:-:S00]  /*0350*/  BRA `(.L_x_4) ;  /* 0xfffffffc00fc7947 */ /* 0x000fc0000383ffff */
[----:B------:R-:W-:-:S00]  /*0360*/  NOP ;  /* 0x0000000000007918 */ /* 0x000fc00000000000 */
        /* <DEDUP_REMOVED lines=9> */
.L_x_20:


//--------------------- .text._Z17reduceInterleavedPiS_j --------------------------
	.section	.text._Z17reduceInterleavedPiS_j,"ax",@progbits
	.align	128
        .global         _Z17reduceInterleavedPiS_j
        .type           _Z17reduceInterleavedPiS_j,@function
        .size           _Z17reduceInterleavedPiS_j,(.L_x_21 - _Z17reduceInterleavedPiS_j)
        .other          _Z17reduceInterleavedPiS_j,@"STO_CUDA_ENTRY STV_DEFAULT"
_Z17reduceInterleavedPiS_j:
.text._Z17reduceInterleavedPiS_j:
[----:B------:R-:W-:Y:S01]  /*0000*/  LDC R1, c[0x0][0x37c] ;  /* 0x0000df00ff017b82 */ /* 0x000fe20000000800 */
[----:B------:R-:W0:Y:S01]  /*0010*/  S2R R11, SR_CTAID.X ;  /* 0x00000000000b7919 */ /* 0x000e220000002500 */
[----:B------:R-:W0:Y:S06]  /*0020*/  LDCU UR4, c[0x0][0x360] ;  /* 0x00006c00ff0477ac */ /* 0x000e2c0008000800 */
[----:B------:R-:W1:Y:S01]  /*0030*/  LDC.64 R2, c[0x0][0x380] ;  /* 0x0000e000ff027b82 */ /* 0x000e620000000a00 */
[----:B------:R-:W2:Y:S01]  /*0040*/  S2R R10, SR_TID.X ;  /* 0x00000000000a7919 */ /* 0x000ea20000002100 */
[----:B------:R-:W3:Y:S01]  /*0050*/  LDCU UR5, c[0x0][0x390] ;  /* 0x00007200ff0577ac */ /* 0x000ee20008000800 */
[----:B0-----:R-:W-:-:S04]  /*0060*/  IMAD R5, R11, UR4, RZ ;  /* 0x000000040b057c24 */ /* 0x001fc8000f8e02ff */
[----:B--2---:R-:W-:-:S05]  /*0070*/  IMAD.IADD R0, R5, 0x1, R10 ;  /* 0x0000000105007824 */ /* 0x004fca00078e020a */
[----:B---3--:R-:W-:Y:S02]  /*0080*/  ISETP.GE.U32.AND P0, PT, R0, UR5, PT ;  /* 0x0000000500007c0c */ /* 0x008fe4000bf06070 */
[----:B------:R-:W-:-:S11]  /*0090*/  MOV R0, UR4 ;  /* 0x0000000400007c02 */ /* 0x000fd60008000f00 */
[----:B-1----:R-:W-:Y:S05]  /*00a0*/  @P0 EXIT ;  /* 0x000000000000094d */ /* 0x002fea0003800000 */
[----:B------:R-:W-:Y:S01]  /*00b0*/  ISETP.GE.U32.AND P0, PT, R0, 0x2, PT ;  /* 0x000000020000780c */ /* 0x000fe20003f06070 */
[----:B------:R-:W0:Y:S01]  /*00c0*/  LDCU.64 UR4, c[0x0][0x358] ;  /* 0x00006b00ff0477ac */ /* 0x000e220008000a00 */
[----:B------:R-:W-:-:S11]  /*00d0*/  IMAD.WIDE.U32 R2, R5, 0x4, R2 ;  /* 0x0000000405027825 */ /* 0x000fd600078e0002 */
[----:B------:R-:W-:Y:S05]  /*00e0*/  @!P0 BRA `(.L_x_5) ;  /* 0x00000000003c8947 */ /* 0x000fea0003800000 */
[----:B------:R-:W-:-:S07]  /*00f0*/  IMAD.WIDE.U32 R4, R10, 0x4, R2 ;  /* 0x000000040a047825 */ /* 0x000fce00078e0002 */
.L_x_8:
[----:B------:R-:W-:Y:S01]  /*0100*/  SHF.R.U32.HI R13, RZ, 0x1, R0 ;  /* 0x00000001ff0d7819 */ /* 0x000fe20000011600 */
[----:B------:R-:W-:Y:S03]  /*0110*/  BSSY.RECONVERGENT B0, `(.L_x_6) ;  /* 0x0000008000007945 */ /* 0x000fe60003800200 */
[----:B------:R-:W-:-:S13]  /*0120*/  ISETP.GE.U32.AND P0, PT, R10, R13, PT ;  /* 0x0000000d0a00720c */ /* 0x000fda0003f06070 */
[----:B-1----:R-:W-:Y:S05]  /*0130*/  @P0 BRA `(.L_x_7) ;  /* 0x0000000000140947 */ /* 0x002fea0003800000 */
[----:B------:R-:W-:Y:S01]  /*0140*/  IMAD.WIDE.U32 R6, R13, 0x4, R4 ;  /* 0x000000040d067825 */ /* 0x000fe200078e0004 */
[----:B0-----:R-:W2:Y:S05]  /*0150*/  LDG.E R8, desc[UR4][R4.64] ;  /* 0x0000000404087981 */ /* 0x001eaa000c1e1900 */
[----:B------:R-:W2:Y:S02]  /*0160*/  LDG.E R7, desc[UR4][R6.64] ;  /* 0x0000000406077981 */ /* 0x000ea4000c1e1900 */
[----:B--2---:R-:W-:-:S05]  /*0170*/  VIMNMX R9, PT, PT, R8, R7, !PT ;  /* 0x0000000708097248 */ /* 0x004fca0007fe0100 */
[----:B------:R1:W-:Y:S02]  /*0180*/  STG.E desc[UR4][R4.64], R9 ;  /* 0x0000000904007986 */ /* 0x0003e4000c101904 */
.L_x_7:
[----:B0-----:R-:W-:Y:S05]  /*0190*/  BSYNC.RECONVERGENT B0 ;  /* 0x0000000000007941 */ /* 0x001fea0003800200 */
.L_x_6:
[----:B------:R-:W-:Y:S01]  /*01a0*/  BAR.SYNC.DEFER_BLOCKING 0x0 ;  /* 0x0000000000007b1d */ /* 0x000fe20000010000 */
[----:B------:R-:W-:Y:S01]  /*01b0*/  ISETP.GT.U32.AND P0, PT, R0, 0x3, PT ;  /* 0x000000030000780c */ /* 0x000fe20003f04070 */
[----:B------:R-:W-:-:S12]  /*01c0*/  IMAD.MOV.U32 R0, RZ, RZ, R13 ;  /* 0x000000ffff007224 */ /* 0x000fd800078e000d */
[----:B------:R-:W-:Y:S05]  /*01d0*/  @P0 BRA `(.L_x_8) ;  /* 0xfffffffc00c80947 */ /* 0x000fea000383ffff */
.L_x_5:
[----:B------:R-:W-:-:S13]  /*01e0*/  ISETP.NE.AND P0, PT, R10, RZ, PT ;  /* 0x000000ff0a00720c */ /* 0x000fda0003f05270 */
[----:B0-----:R-:W-:Y:S05]  /*01f0*/  @P0 EXIT ;  /* 0x000000000000094d */ /* 0x001fea0003800000 */
[----:B------:R-:W2:Y:S01]  /*0200*/  LDG.E R3, desc[UR4][R2.64] ;  /* 0x0000000402037981 */ /* 0x000ea2000c1e1900 */
[----:B-1----:R-:W0:Y:S02]  /*0210*/  LDC.64 R4, c[0x0][0x388] ;  /* 0x0000e200ff047b82 */ /* 0x002e240000000a00 */
[----:B0-----:R-:W-:-:S05]  /*0220*/  IMAD.WIDE.U32 R4, R11, 0x4, R4 ;  /* 0x000000040b047825 */ /* 0x001fca00078e0004 */
[----:B--2---:R-:W-:Y:S01]  /*0230*/  STG.E desc[UR4][R4.64], R3 ;  /* 0x0000000304007986 */ /* 0x004fe2000c101904 */
[----:B------:R-:W-:Y:S05]  /*0240*/  EXIT ;  /* 0x000000000000794d */ /* 0x000fea0003800000 */
.L_x_9:
        /* <DEDUP_REMOVED lines=11> */
.L_x_21:


//--------------------- .text._Z20reduceNeighboredLessPiS_j --------------------------
	.section	.text._Z20reduceNeighboredLessPiS_j,"ax",@progbits
	.align	128
        .global         _Z20reduceNeighboredLessPiS_j
        .type           _Z20reduceNeighboredLessPiS_j,@function
        .size           _Z20reduceNeighboredLessPiS_j,(.L_x_22 - _Z20reduceNeighboredLessPiS_j)
        .other          _Z20reduceNeighboredLessPiS_j,@"STO_CUDA_ENTRY STV_DEFAULT"
_Z20reduceNeighboredLessPiS_j:
.text._Z20reduceNeighboredLessPiS_j:
[----:B------:R-:W-:Y:S01]  /*0000*/  LDC R1, c[0x0][0x37c] ;  /* 0x0000df00ff017b82 */ /* 0x000fe20000000800 */
[----:B------:R-:W0:Y:S01]  /*0010*/  S2R R11, SR_CTAID.X ;  /* 0x00000000000b7919 */ /* 0x000e220000002500 */
[----:B------:R-:W0:Y:S06]  /*0020*/  LDCU UR4, c[0x0][0x360] ;  /* 0x00006c00ff0477ac */ /* 0x000e2c0008000800 */
[----:B------:R-:W1:Y:S01]  /*0030*/  LDC.64 R2, c[0x0][0x380] ;  /* 0x0000e000ff027b82 */ /* 0x000e620000000a00 */
[----:B------:R-:W2:Y:S01]  /*0040*/  S2R R8, SR_TID.X ;  /* 0x0000000000087919 */ /* 0x000ea20000002100 */
[----:B------:R-:W3:Y:S01]  /*0050*/  LDCU UR5, c[0x0][0x390] ;  /* 0x00007200ff0577ac */ /* 0x000ee20008000800 */
[----:B0-----:R-:W-:-:S05]  /*0060*/  IMAD R5, R11, UR4, RZ ;  /* 0x000000040b057c24 */ /* 0x001fca000f8e02ff */
[----:B--2---:R-:W-:-:S04]  /*0070*/  IADD3 R0, PT, PT, R5, R8, RZ ;  /* 0x0000000805007210 */ /* 0x004fc80007ffe0ff */
[----:B---3--:R-:W-:-:S13]  /*0080*/  ISETP.GE.U32.AND P0, PT, R0, UR5, PT ;  /* 0x0000000500007c0c */ /* 0x008fda000bf06070 */
[----:B-1----:R-:W-:Y:S05]  /*0090*/  @P0 EXIT ;  /* 0x000000000000094d */ /* 0x002fea0003800000 */
[----:B------:R-:W-:Y:S01]  /*00a0*/  UISETP.GE.U32.AND UP0, UPT, UR4, 0x2, UPT ;  /* 0x000000020400788c */ /* 0x000fe2000bf06070 */
[----:B------:R-:W-:Y:S01]  /*00b0*/  IMAD.WIDE.U32 R2, R5, 0x4, R2 ;  /* 0x0000000405027825 */ /* 0x000fe200078e0002 */
[----:B------:R-:W0:Y:S07]  /*00c0*/  LDCU.64 UR6, c[0x0][0x358] ;  /* 0x00006b00ff0677ac */ /* 0x000e2e0008000a00 */
[----:B------:R-:W-:Y:S05]  /*00d0*/  BRA.U !UP0, `(.L_x_10) ;  /* 0x0000000108447547 */ /* 0x000fea000b800000 */
[----:B------:R-:W-:-:S07]  /*00e0*/  HFMA2 R7, -RZ, RZ, 0, 5.9604644775390625e-08 ;  /* 0x00000001ff077431 */ /* 0x000fce00000001ff */
.L_x_13:
[----:B------:R-:W-:Y:S01]  /*00f0*/  SHF.L.U32 R13, R7, 0x1, RZ ;  /* 0x00000001070d7819 */ /* 0x000fe200000006ff */
[----:B------:R-:W-:Y:S04]  /*0100*/  BSSY.RECONVERGENT B0, `(.L_x_11) ;  /* 0x000000a000007945 */ /* 0x000fe80003800200 */
[----:B-1----:R-:W-:-:S05]  /*0110*/  IMAD R5, R13, R8, RZ ;  /* 0x000000080d057224 */ /* 0x002fca00078e02ff */
[----:B------:R-:W-:-:S13]  /*0120*/  ISETP.GE.U32.AND P0, PT, R5, UR4, PT ;  /* 0x0000000405007c0c */ /* 0x000fda000bf06070 */
[----:B------:R-:W-:Y:S05]  /*0130*/  @P0 BRA `(.L_x_12) ;  /* 0x0000000000180947 */ /* 0x000fea0003800000 */
[----:B------:R-:W-:-:S05]  /*0140*/  IMAD.WIDE.U32 R4, R5, 0x4, R2 ;  /* 0x0000000405047825 */ /* 0x000fca00078e0002 */
[----:B0-----:R-:W2:Y:S01]  /*0150*/  LDG.E R0, desc[UR6][R4.64] ;  /* 0x0000000604007981 */ /* 0x001ea2000c1e1900 */
[----:B------:R-:W-:-:S06]  /*0160*/  IMAD.WIDE R6, R7, 0x4, R4 ;  /* 0x0000000407067825 */ /* 0x000fcc00078e0204 */
[----:B------:R-:W2:Y:S02]  /*0170*/  LDG.E R7, desc[UR6][R6.64] ;  /* 0x0000000606077981 */ /* 0x000ea4000c1e1900 */
[----:B--2---:R-:W-:-:S05]  /*0180*/  VIMNMX R9, PT, PT, R0, R7, !PT ;  /* 0x0000000700097248 */ /* 0x004fca0007fe0100 */
[----:B------:R1:W-:Y:S02]  /*0190*/  STG.E desc[UR6][R4.64], R9 ;  /* 0x0000000904007986 */ /* 0x0003e4000c101906 */
.L_x_12:
[----:B0-----:R-:W-:Y:S05]  /*01a0*/  BSYNC.RECONVERGENT B0 ;  /* 0x0000000000007941 */ /* 0x001fea0003800200 */
.L_x_11:
[----:B------:R-:W-:Y:S01]  /*01b0*/  BAR.SYNC.DEFER_BLOCKING 0x0 ;  /* 0x0000000000007b1d */ /* 0x000fe20000010000 */
[----:B------:R-:W-:Y:S02]  /*01c0*/  ISETP.GE.U32.AND P0, PT, R13, UR4, PT ;  /* 0x000000040d007c0c */ /* 0x000fe4000bf06070 */
[----:B------:R-:W-:-:S11]  /*01d0*/  MOV R7, R13 ;  /* 0x0000000d00077202 */ /* 0x000fd60000000f00 */
[----:B------:R-:W-:Y:S05]  /*01e0*/  @!P0 BRA `(.L_x_13) ;  /* 0xfffffffc00c08947 */ /* 0x000fea000383ffff */
.L_x_10:
[----:B------:R-:W-:-:S13]  /*01f0*/  ISETP.NE.AND P0, PT, R8, RZ, PT ;  /* 0x000000ff0800720c */ /* 0x000fda0003f05270 */
[----:B0-----:R-:W-:Y:S05]  /*0200*/  @P0 EXIT ;  /* 0x000000000000094d */ /* 0x001fea0003800000 */
[----:B------:R-:W2:Y:S01]  /*0210*/  LDG.E R3, desc[UR6][R2.64] ;  /* 0x0000000602037981 */ /* 0x000ea2000c1e1900 */
[----:B-1----:R-:W0:Y:S02]  /*0220*/  LDC.64 R4, c[0x0][0x388] ;  /* 0x0000e200ff047b82 */ /* 0x002e240000000a00 */
[----:B0-----:R-:W-:-:S05]  /*0230*/  IMAD.WIDE.U32 R4, R11, 0x4, R4 ;  /* 0x000000040b047825 */ /* 0x001fca00078e0004 */
[----:B--2---:R-:W-:Y:S01]  /*0240*/  STG.E desc[UR6][R4.64], R3 ;  /* 0x0000000304007986 */ /* 0x004fe2000c101906 */
[----:B------:R-:W-:Y:S05]  /*0250*/  EXIT ;  /* 0x000000000000794d */ /* 0x000fea0003800000 */
.L_x_14:
        /* <DEDUP_REMOVED lines=10> */
.L_x_22:


//--------------------- .text._Z16reduceNeighboredPiS_j --------------------------
	.section	.text._Z16reduceNeighboredPiS_j,"ax",@progbits
	.align	128
        .global         _Z16reduceNeighboredPiS_j
        .type           _Z16reduceNeighboredPiS_j,@function
        .size           _Z16reduceNeighboredPiS_j,(.L_x_23 - _Z16reduceNeighboredPiS_j)
        .other          _Z16reduceNeighboredPiS_j,@"STO_CUDA_ENTRY STV_DEFAULT"
_Z16reduceNeighboredPiS_j:
.text._Z16reduceNeighboredPiS_j:
        /* <DEDUP_REMOVED lines=14> */
[----:B------:R-:W-:Y:S02]  /*00e0*/  HFMA2 R7, -RZ, RZ, 0, 5.9604644775390625e-08 ;  /* 0x00000001ff077431 */ /* 0x000fe400000001ff */
[----:B------:R-:W-:-:S07]  /*00f0*/  IMAD.WIDE.U32 R4, R11, 0x4, R2 ;  /* 0x000000040b047825 */ /* 0x000fce00078e0002 */
.L_x_18:
[----:B------:R-:W-:Y:S01]  /*0100*/  IMAD.SHL.U32 R8, R7, 0x2, RZ ;  /* 0x0000000207087824 */ /* 0x000fe200078e00ff */
[----:B------:R-:W-:Y:S04]  /*0110*/  BSSY.RECONVERGENT B0, `(.L_x_16) ;  /* 0x0000009000007945 */ /* 0x000fe80003800200 */
[----:B------:R-:W-:-:S04]  /*0120*/  IADD3 R0, PT, PT, R8, -0x1, RZ ;  /* 0xffffffff08007810 */ /* 0x000fc80007ffe0ff */
[----:B------:R-:W-:-:S13]  /*0130*/  LOP3.LUT P0, RZ, R0, R11, RZ, 0xc0, !PT ;  /* 0x0000000b00ff7212 */ /* 0x000fda000780c0ff */
[----:B-1----:R-:W-:Y:S05]  /*0140*/  @P0 BRA `(.L_x_17) ;  /* 0x0000000000140947 */ /* 0x002fea0003800000 */
[----:B------:R-:W-:Y:S01]  /*0150*/  IMAD.WIDE R6, R7, 0x4, R4 ;  /* 0x0000000407067825 */ /* 0x000fe200078e0204 */
[----:B0-----:R-:W2:Y:S05]  /*0160*/  LDG.E R0, desc[UR6][R4.64] ;  /* 0x0000000604007981 */ /* 0x001eaa000c1e1900 */
[----:B------:R-:W2:Y:S02]  /*0170*/  LDG.E R7, desc[UR6][R6.64] ;  /* 0x0000000606077981 */ /* 0x000ea4000c1e1900 */
[----:B--2---:R-:W-:-:S05]  /*0180*/  VIMNMX R9, PT, PT, R0, R7, !PT ;  /* 0x0000000700097248 */ /* 0x004fca0007fe0100 */
[----:B------:R1:W-:Y:S02]  /*0190*/  STG.E desc[UR6][R4.64], R9 ;  /* 0x0000000904007986 */ /* 0x0003e4000c101906 */
.L_x_17:
[----:B0-----:R-:W-:Y:S05]  /*01a0*/  BSYNC.RECONVERGENT B0 ;  /* 0x0000000000007941 */ /* 0x001fea0003800200 */
.L_x_16:
[----:B------:R-:W-:Y:S01]  /*01b0*/  BAR.SYNC.DEFER_BLOCKING 0x0 ;  /* 0x0000000000007b1d */ /* 0x000fe20000010000 */
[----:B------:R-:W-:Y:S01]  /*01c0*/  ISETP.GE.U32.AND P0, PT, R8, UR4, PT ;  /* 0x0000000408007c0c */ /* 0x000fe2000bf06070 */
[----:B------:R-:W-:-:S12]  /*01d0*/  IMAD.MOV.U32 R7, RZ, RZ, R8 ;  /* 0x000000ffff077224 */ /* 0x000fd800078e0008 */
[----:B------:R-:W-:Y:S05]  /*01e0*/  @!P0 BRA `(.L_x_18) ;  /* 0xfffffffc00c48947 */ /* 0x000fea000383ffff */
.L_x_15:
[----:B------:R-:W-:-:S13]  /*01f0*/  ISETP.NE.AND P0, PT, R11, RZ, PT ;  /* 0x000000ff0b00720c */ /* 0x000fda0003f05270 */
[----:B0-----:R-:W-:Y:S05]  /*0200*/  @P0 EXIT ;  /* 0x000000000000094d */ /* 0x001fea0003800000 */
[----:B------:R-:W2:Y:S01]  /*0210*/  LDG.E R3, desc[UR6][R2.64] ;  /* 0x0000000602037981 */ /* 0x000ea2000c1e1900 */
[----:B-1----:R-:W0:Y:S02]  /*0220*/  LDC.64 R4, c[0x0][0x388] ;  /* 0x0000e200ff047b82 */ /* 0x002e240000000a00 */
[----:B0-----:R-:W-:-:S05]  /*0230*/  IMAD.WIDE.U32 R4, R13, 0x4, R4 ;  /* 0x000000040d047825 */ /* 0x001fca00078e0004 */
[----:B--2---:R-:W-:Y:S01]  /*0240*/  STG.E desc[UR6][R4.64], R3 ;  /* 0x0000000304007986 */ /* 0x004fe2000c101906 */
[----:B------:R-:W-:Y:S05]  /*0250*/  EXIT ;  /* 0x000000000000794d */ /* 0x000fea0003800000 */
.L_x_19:
        /* <DEDUP_REMOVED lines=10> */
.L_x_23:


//--------------------- .nv.shared.reserved.0     --------------------------
	.section	.nv.shared.reserved.0,"aw",@nobits
	.weak		__nv_reservedSMEM_offset_0_alias
	.size		__nv_reservedSMEM_offset_0_alias, 0, 64
	.other		__nv_reservedSMEM_offset_0_alias,@"STO_CUDA_RESERVED_SHARED STV_DEFAULT"
__nv_reservedSMEM_offset_0_alias:
	.zero		0
	.zero		64


//--------------------- .nv.constant0._Z16reduceUnrolling4PiS_j --------------------------
	.section	.nv.constant0._Z16reduceUnrolling4PiS_j,"a",@progbits
	.sectionflags	@""
	.align	4
.nv.constant0._Z16reduceUnrolling4PiS_j:
	.zero		916


//--------------------- .nv.constant0._Z17reduceInterleavedPiS_j --------------------------
	.section	.nv.constant0._Z17reduceInterleavedPiS_j,"a",@progbits
	.sectionflags	@""
	.align	4
.nv.constant0._Z17reduceInterleavedPiS_j:
	.zero		916


//--------------------- .nv.constant0._Z20reduceNeighboredLessPiS_j --------------------------
	.section	.nv.constant0._Z20reduceNeighboredLessPiS_j,"a",@progbits
	.sectionflags	@""
	.align	4
.nv.constant0._Z20reduceNeighboredLessPiS_j:
	.zero		916


//--------------------- .nv.constant0._Z16reduceNeighboredPiS_j --------------------------
	.section	.nv.constant0._Z16reduceNeighboredPiS_j,"a",@progbits
	.sectionflags	@""
	.align	4
.nv.constant0._Z16reduceNeighboredPiS_j:
	.zero		916


//--------------------- SYMBOLS --------------------------

	.type		.nv.reservedSmem.offset0,@object
	.size		.nv.reservedSmem.offset0,0x4
